	.headerflags	@"EF_CUDA_TEXMODE_UNIFIED EF_CUDA_64BIT_ADDRESS EF_CUDA_ACCELERATORS EF_CUDA_SM90 EF_CUDA_VIRTUAL_SM(EF_CUDA_SM90)"
	.elftype	@"ET_EXEC"


//--------------------- .nv.info                  --------------------------
	.section	.nv.info,"",@"SHT_CUDA_INFO"
	.align	4


	//----- nvinfo : EIATTR_REGCOUNT
	.align		4
        /*0000*/ 	.byte	0x04, 0x2f
        /*0002*/ 	.short	(.L_3 - .L_2)
	.align		4
.L_2:
        /*0004*/ 	.word	index@(triton_poi_fused__native_batch_norm_legit_no_training_cat_relu_40)
        /*0008*/ 	.word	0x0000001c


	//----- nvinfo : EIATTR_MIN_STACK_SIZE
	.align		4
.L_3:
        /*000c*/ 	.byte	0x04, 0x12
        /*000e*/ 	.short	(.L_5 - .L_4)
	.align		4
.L_4:
        /*0010*/ 	.word	index@(triton_poi_fused__native_batch_norm_legit_no_training_cat_relu_40)
        /*0014*/ 	.word	0x00000000


	//----- nvinfo : EIATTR_FRAME_SIZE
	.align		4
.L_5:
        /*0018*/ 	.byte	0x04, 0x11
        /*001a*/ 	.short	(.L_7 - .L_6)
	.align		4
.L_6:
        /*001c*/ 	.word	index@(triton_poi_fused__native_batch_norm_legit_no_training_cat_relu_40)
        /*0020*/ 	.word	0x00000000


	//----- nvinfo : EIATTR_MIN_STACK_SIZE
	.align		4
.L_7:
        /*0024*/ 	.byte	0x04, 0x12
        /*0026*/ 	.short	(.L_9 - .L_8)
	.align		4
.L_8:
        /*0028*/ 	.word	index@(triton_poi_fused__native_batch_norm_legit_no_training_cat_relu_40)
        /*002c*/ 	.word	0x00000000
.L_9:


//--------------------- .nv.info.triton_poi_fused__native_batch_norm_legit_no_training_cat_relu_40 --------------------------
	.section	.nv.info.triton_poi_fused__native_batch_norm_legit_no_training_cat_relu_40,"",@"SHT_CUDA_INFO"
	.sectionflags	@""
	.align	4


	//----- nvinfo : EIATTR_CUDA_API_VERSION
	.align		4
        /*0000*/ 	.byte	0x04, 0x37
        /*0002*/ 	.short	(.L_11 - .L_10)
.L_10:
        /*0004*/ 	.word	0x0000007c


	//----- nvinfo : EIATTR_KPARAM_INFO
	.align		4
.L_11:
        /*0008*/ 	.byte	0x04, 0x17
        /*000a*/ 	.short	(.L_13 - .L_12)
.L_12:
        /*000c*/ 	.word	0x00000000
        /*0010*/ 	.short	0x0008
        /*0012*/ 	.short	0x0040
        /*0014*/ 	.byte	0x00, 0xf0, 0x11, 0x00


	//----- nvinfo : EIATTR_KPARAM_INFO
	.align		4
.L_13:
        /*0018*/ 	.byte	0x04, 0x17
        /*001a*/ 	.short	(.L_15 - .L_14)
.L_14:
        /*001c*/ 	.word	0x00000000
        /*0020*/ 	.short	0x0007
        /*0022*/ 	.short	0x0038
        /*0024*/ 	.byte	0x00, 0xf4, 0x21, 0x00


	//----- nvinfo : EIATTR_KPARAM_INFO
	.align		4
.L_15:
        /*0028*/ 	.byte	0x04, 0x17
        /*002a*/ 	.short	(.L_17 - .L_16)
.L_16:
        /*002c*/ 	.word	0x00000000
        /*0030*/ 	.short	0x0006
        /*0032*/ 	.short	0x0030
        /*0034*/ 	.byte	0x00, 0xf4, 0x21, 0x00


	//----- nvinfo : EIATTR_KPARAM_INFO
	.align		4
.L_17:
        /*0038*/ 	.byte	0x04, 0x17
        /*003a*/ 	.short	(.L_19 - .L_18)
.L_18:
        /*003c*/ 	.word	0x00000000
        /*0040*/ 	.short	0x0005
        /*0042*/ 	.short	0x0028
        /*0044*/ 	.byte	0x00, 0xf4, 0x21, 0x00


	//----- nvinfo : EIATTR_KPARAM_INFO
	.align		4
.L_19:
        /*0048*/ 	.byte	0x04, 0x17
        /*004a*/ 	.short	(.L_21 - .L_20)
.L_20:
        /*004c*/ 	.word	0x00000000
        /*0050*/ 	.short	0x0004
        /*0052*/ 	.short	0x0020
        /*0054*/ 	.byte	0x00, 0xf4, 0x21, 0x00


	//----- nvinfo : EIATTR_KPARAM_INFO
	.align		4
.L_21:
        /*0058*/ 	.byte	0x04, 0x17
        /*005a*/ 	.short	(.L_23 - .L_22)
.L_22:
        /*005c*/ 	.word	0x00000000
        /*0060*/ 	.short	0x0003
        /*0062*/ 	.short	0x0018
        /*0064*/ 	.byte	0x00, 0xf4, 0x21, 0x00


	//----- nvinfo : EIATTR_KPARAM_INFO
	.align		4
.L_23:
        /*0068*/ 	.byte	0x04, 0x17
        /*006a*/ 	.short	(.L_25 - .L_24)
.L_24:
        /*006c*/ 	.word	0x00000000
        /*0070*/ 	.short	0x0002
        /*0072*/ 	.short	0x0010
        /*0074*/ 	.byte	0x00, 0xf4, 0x21, 0x00


	//----- nvinfo : EIATTR_KPARAM_INFO
	.align		4
.L_25:
        /*0078*/ 	.byte	0x04, 0x17
        /*007a*/ 	.short	(.L_27 - .L_26)
.L_26:
        /*007c*/ 	.word	0x00000000
        /*0080*/ 	.short	0x0001
        /*0082*/ 	.short	0x0008
        /*0084*/ 	.byte	0x00, 0xf4, 0x21, 0x00


	//----- nvinfo : EIATTR_KPARAM_INFO
	.align		4
.L_27:
        /*0088*/ 	.byte	0x04, 0x17
        /*008a*/ 	.short	(.L_29 - .L_28)
.L_28:
        /*008c*/ 	.word	0x00000000
        /*0090*/ 	.short	0x0000
        /*0092*/ 	.short	0x0000
        /*0094*/ 	.byte	0x00, 0xf4, 0x21, 0x00


	//----- nvinfo : EIATTR_SPARSE_MMA_MASK
	.align		4
.L_29:
        /*0098*/ 	.byte	0x03, 0x50
        /*009a*/ 	.short	0x0000


	//----- nvinfo : EIATTR_MAXREG_COUNT
	.align		4
        /*009c*/ 	.byte	0x03, 0x1b
        /*009e*/ 	.short	0x00ff


	//----- nvinfo : EIATTR_EXIT_INSTR_OFFSETS
	.align		4
        /*00a0*/ 	.byte	0x04, 0x1c
        /*00a2*/ 	.short	(.L_31 - .L_30)


	//   ....[0]....
.L_30:
        /*00a4*/ 	.word	0x00000680


	//   ....[1]....
        /*00a8*/ 	.word	0x000006a0


	//----- nvinfo : EIATTR_REQNTID
	.align		4
.L_31:
        /*00ac*/ 	.byte	0x04, 0x10
        /*00ae*/ 	.short	(.L_33 - .L_32)
.L_32:
        /*00b0*/ 	.word	0x00000080
        /*00b4*/ 	.word	0x00000001
        /*00b8*/ 	.word	0x00000001


	//----- nvinfo : EIATTR_CBANK_PARAM_SIZE
	.align		4
.L_33:
        /*00bc*/ 	.byte	0x03, 0x19
        /*00be*/ 	.short	0x0044


	//----- nvinfo : EIATTR_PARAM_CBANK
	.align		4
        /*00c0*/ 	.byte	0x04, 0x0a
        /*00c2*/ 	.short	(.L_35 - .L_34)
	.align		4
.L_34:
        /*00c4*/ 	.word	index@(.nv.constant0.triton_poi_fused__native_batch_norm_legit_no_training_cat_relu_40)
        /*00c8*/ 	.short	0x0210
        /*00ca*/ 	.short	0x0044


	//----- nvinfo : EIATTR_SW_WAR
	.align		4
.L_35:
        /*00cc*/ 	.byte	0x04, 0x36
        /*00ce*/ 	.short	(.L_37 - .L_36)
.L_36:
        /*00d0*/ 	.word	0x00000008
.L_37:


//--------------------- .nv.callgraph             --------------------------
	.section	.nv.callgraph,"",@"SHT_CUDA_CALLGRAPH"
	.align	4
	.sectionentsize	8
	.align		4
        /*0000*/ 	.word	0x00000000
	.align		4
        /*0004*/ 	.word	0xffffffff
	.align		4
        /*0008*/ 	.word	0x00000000
	.align		4
        /*000c*/ 	.word	0xfffffffe
	.align		4
        /*0010*/ 	.word	0x00000000
	.align		4
        /*0014*/ 	.word	0xfffffffd
	.align		4
        /*0018*/ 	.word	0x00000000
	.align		4
        /*001c*/ 	.word	0xfffffffc


//--------------------- .nv.constant4             --------------------------
	.section	.nv.constant4,"a",@progbits
	.align	8
	.align		8
.nv.constant4:
        /*0000*/ 	.dword	_$_str
	.align		8
        /*0008*/ 	.dword	_$_str_$_2


//--------------------- .text.triton_poi_fused__native_batch_norm_legit_no_training_cat_relu_40 --------------------------
	.section	.text.triton_poi_fused__native_batch_norm_legit_no_training_cat_relu_40,"ax",@progbits
	.align	128
        .global         triton_poi_fused__native_batch_norm_legit_no_training_cat_relu_40
        .type           triton_poi_fused__native_batch_norm_legit_no_training_cat_relu_40,@function
        .size           triton_poi_fused__native_batch_norm_legit_no_training_cat_relu_40,(.L_x_1 - triton_poi_fused__native_batch_norm_legit_no_training_cat_relu_40)
        .other          triton_poi_fused__native_batch_norm_legit_no_training_cat_relu_40,@"STO_CUDA_ENTRY STV_DEFAULT"
triton_poi_fused__native_batch_norm_legit_no_training_cat_relu_40:
.text.triton_poi_fused__native_batch_norm_legit_no_training_cat_relu_40:
[----:B------:R-:W0:Y:S01]  /*0000*/  LDC R1, c[0x0][0x28] ;  /* 0x00000a00ff017b82 */ /* 0x000e220000000800 */
[----:B------:R-:W1:Y:S07]  /*0010*/  S2R R0, SR_TID.X ;  /* 0x0000000000007919 */ /* 0x000e6e0000002100 */
[----:B------:R-:W2:Y:S01]  /*0020*/  LDC.64 R4, c[0x0][0x228] ;  /* 0x00008a00ff047b82 */ /* 0x000ea20000000a00 */
[----:B------:R-:W-:Y:S01]  /*0030*/  IMAD.MOV.U32 R6, RZ, RZ, RZ ;  /* 0x000000ffff067224 */ /* 0x000fe200078e00ff */
[----:B------:R-:W-:Y:S01]  /*0040*/  ULDC.64 UR4, c[0x0][0x208] ;  /* 0x0000820000047ab9 */ /* 0x000fe20000000a00 */
[----:B------:R-:W3:Y:S01]  /*0050*/  S2R R3, SR_CTAID.X ;  /* 0x0000000000037919 */ /* 0x000ee20000002500 */
[----:B------:R-:W-:Y:S01]  /*0060*/  HFMA2.MMA R10, -RZ, RZ, 0, 0 ;  /* 0x00000000ff0a7435 */ /* 0x000fe200000001ff */
[----:B------:R-:W-:-:S03]  /*0070*/  ULDC.64 UR6, c[0x0][0x218] ;  /* 0x0000860000067ab9 */ /* 0x000fc60000000a00 */
[----:B------:R-:W4:Y:S01]  /*0080*/  LDC.64 R14, c[0x0][0x220] ;  /* 0x00008800ff0e7b82 */ /* 0x000f220000000a00 */
[----:B-1----:R-:W-:-:S05]  /*0090*/  IMAD.SHL.U32 R0, R0, 0x2, RZ ;  /* 0x0000000200007824 */ /* 0x002fca00078e00ff */
[----:B------:R-:W-:-:S05]  /*00a0*/  LOP3.LUT R0, R0, 0xfe, RZ, 0xc0, !PT ;  /* 0x000000fe00007812 */ /* 0x000fca00078ec0ff */
[----:B---3--:R-:W-:-:S05]  /*00b0*/  IMAD R0, R3, 0x100, R0 ;  /* 0x0000010003007824 */ /* 0x008fca00078e0200 */
[----:B------:R-:W-:Y:S02]  /*00c0*/  SHF.R.S32.HI R3, RZ, 0x1f, R0 ;  /* 0x0000001fff037819 */ /* 0x000fe40000011400 */
[----:B------:R-:W-:Y:S02]  /*00d0*/  ISETP.GE.AND P0, PT, R0, 0x4780, PT ;  /* 0x000047800000780c */ /* 0x000fe40003f06270 */
[----:B------:R-:W-:-:S04]  /*00e0*/  LEA.HI R3, R3, R0, RZ, 0x4 ;  /* 0x0000000003037211 */ /* 0x000fc800078f20ff */
[----:B------:R-:W-:-:S05]  /*00f0*/  SHF.R.S32.HI R11, RZ, 0x4, R3 ;  /* 0x00000004ff0b7819 */ /* 0x000fca0000011403 */
[----:B------:R-:W-:-:S05]  /*0100*/  IMAD.HI R2, R11, 0x3949660b, RZ ;  /* 0x3949660b0b027827 */ /* 0x000fca00078e02ff */
[----:B------:R-:W-:-:S04]  /*0110*/  SHF.R.U32.HI R7, RZ, 0x1f, R2 ;  /* 0x0000001fff077819 */ /* 0x000fc80000011602 */
[----:B------:R-:W-:-:S05]  /*0120*/  LEA.HI.SX32 R2, R2, R7, 0x1a ;  /* 0x0000000702027211 */ /* 0x000fca00078fd2ff */
[----:B------:R-:W-:-:S04]  /*0130*/  IMAD R11, R2, -0x11e, R11 ;  /* 0xfffffee2020b7824 */ /* 0x000fc800078e020b */
[----:B--2---:R-:W-:-:S05]  /*0140*/  IMAD.WIDE R4, R11, 0x4, R4 ;  /* 0x000000040b047825 */ /* 0x004fca00078e0204 */
[----:B------:R-:W2:Y:S01]  /*0150*/  @!P0 LDG.E.EL R6, desc[UR4][R4.64] ;  /* 0x0000000404068981 */ /* 0x000ea2000c2e1900 */
[----:B------:R-:W-:-:S03]  /*0160*/  IMAD.HI R2, R0, 0x3949660b, RZ ;  /* 0x3949660b00027827 */ /* 0x000fc600078e02ff */
[----:B------:R1:W3:Y:S01]  /*0170*/  @!P0 LDG.E.EL R10, desc[UR4][R4.64] ;  /* 0x00000004040a8981 */ /* 0x0002e2000c2e1900 */
[----:B------:R-:W-:Y:S01]  /*0180*/  IMAD.SHL.U32 R8, R11, 0x10, RZ ;  /* 0x000000100b087824 */ /* 0x000fe200078e00ff */
[----:B------:R-:W-:-:S04]  /*0190*/  SHF.R.U32.HI R7, RZ, 0x1f, R2 ;  /* 0x0000001fff077819 */ /* 0x000fc80000011602 */
[----:B------:R-:W-:Y:S02]  /*01a0*/  LEA.HI.SX32 R17, R2, R7, 0x16 ;  /* 0x0000000702117211 */ /* 0x000fe400078fb2ff */
[----:B------:R-:W-:Y:S02]  /*01b0*/  LOP3.LUT R7, R3, 0xfffffff0, RZ, 0xc0, !PT ;  /* 0xfffffff003077812 */ /* 0x000fe400078ec0ff */
[----:B------:R-:W5:Y:S01]  /*01c0*/  LDC.64 R2, c[0x0][0x210] ;  /* 0x00008400ff027b82 */ /* 0x000f620000000a00 */
[C---:B------:R-:W-:Y:S02]  /*01d0*/  IMAD R9, R17.reuse, 0xc0, RZ ;  /* 0x000000c011097824 */ /* 0x040fe400078e02ff */
[----:B------:R-:W-:Y:S02]  /*01e0*/  IMAD.IADD R7, R0, 0x1, -R7 ;  /* 0x0000000100077824 */ /* 0x000fe400078e0a07 */
[----:B-1----:R-:W-:Y:S01]  /*01f0*/  IMAD R4, R17, -0x11e0, R0 ;  /* 0xffffee2011047824 */ /* 0x002fe200078e0200 */
[----:B------:R-:W-:-:S02]  /*0200*/  SHF.R.S32.HI R13, RZ, 0x1f, R9 ;  /* 0x0000001fff0d7819 */ /* 0x000fc40000011409 */
[----:B------:R-:W-:Y:S01]  /*0210*/  IADD3 R18, P1, P2, R8, R7, R9 ;  /* 0x0000000708127210 */ /* 0x000fe20007a3e009 */
[----:B------:R-:W-:Y:S01]  /*0220*/  IMAD R25, R17, 0x1120, R4 ;  /* 0x0000112011197824 */ /* 0x000fe200078e0204 */
[----:B------:R-:W-:Y:S02]  /*0230*/  SHF.R.S32.HI R8, RZ, 0x1f, R8 ;  /* 0x0000001fff087819 */ /* 0x000fe40000011408 */
[----:B------:R-:W-:Y:S02]  /*0240*/  CS2R R4, SRZ ;  /* 0x0000000000047805 */ /* 0x000fe4000001ff00 */
[----:B------:R-:W-:Y:S02]  /*0250*/  SHF.R.S32.HI R7, RZ, 0x1f, R7 ;  /* 0x0000001fff077819 */ /* 0x000fe40000011407 */
[----:B------:R-:W-:Y:S02]  /*0260*/  LEA R16, P3, R18, UR6, 0x2 ;  /* 0x0000000612107c11 */ /* 0x000fe4000f8610ff */
[----:B------:R-:W-:-:S02]  /*0270*/  IADD3.X R7, R8, R7, R13, P1, P2 ;  /* 0x0000000708077210 */ /* 0x000fc40000fe440d */
[----:B------:R-:W1:Y:S01]  /*0280*/  LDC.64 R12, c[0x0][0x230] ;  /* 0x00008c00ff0c7b82 */ /* 0x000e620000000a00 */
[C---:B------:R-:W-:Y:S02]  /*0290*/  ISETP.GE.AND P2, PT, R11.reuse, 0x112, PT ;  /* 0x000001120b00780c */ /* 0x040fe40003f46270 */
[----:B------:R-:W-:Y:S02]  /*02a0*/  ISETP.GT.AND P1, PT, R11, 0x111, !P0 ;  /* 0x000001110b00780c */ /* 0x000fe40004724270 */
[----:B------:R-:W-:Y:S01]  /*02b0*/  ISETP.LT.AND P4, PT, R0, 0x4780, !P2 ;  /* 0x000047800000780c */ /* 0x000fe20005781270 */
[----:B-----5:R-:W-:Y:S01]  /*02c0*/  IMAD.WIDE R24, R25, 0x4, R2 ;  /* 0x0000000419187825 */ /* 0x020fe200078e0202 */
[----:B------:R-:W-:Y:S01]  /*02d0*/  CS2R R2, SRZ ;  /* 0x0000000000027805 */ /* 0x000fe2000001ff00 */
[----:B------:R-:W5:Y:S01]  /*02e0*/  LDC.64 R8, c[0x0][0x238] ;  /* 0x00008e00ff087b82 */ /* 0x000f620000000a00 */
[----:B------:R-:W-:Y:S01]  /*02f0*/  LEA.HI.X R17, R18, UR7, R7, 0x2, P3 ;  /* 0x0000000712117c11 */ /* 0x000fe200098f1407 */
[----:B----4-:R-:W-:Y:S01]  /*0300*/  IMAD.WIDE R22, R11, 0x4, R14 ;  /* 0x000000040b167825 */ /* 0x010fe200078e020e */
[----:B------:R-:W-:-:S02]  /*0310*/  MOV R7, RZ ;  /* 0x000000ff00077202 */ /* 0x000fc40000000f00 */
[----:B------:R-:W-:-:S03]  /*0320*/  CS2R R14, SRZ ;  /* 0x00000000000e7805 */ /* 0x000fc6000001ff00 */
[----:B------:R-:W4:Y:S04]  /*0330*/  @P1 LDG.E.64 R4, desc[UR4][R16.64+-0x4480] ;  /* 0xffbb800410041981 */ /* 0x000f28000c1e1b00 */
[----:B------:R-:W4:Y:S01]  /*0340*/  @P4 LDG.E.64 R2, desc[UR4][R24.64] ;  /* 0x0000000418024981 */ /* 0x000f22000c1e1b00 */
[----:B-1----:R-:W-:-:S03]  /*0350*/  IMAD.WIDE R12, R11, 0x4, R12 ;  /* 0x000000040b0c7825 */ /* 0x002fc600078e020c */
[----:B------:R-:W4:Y:S04]  /*0360*/  @!P0 LDG.E.EL R7, desc[UR4][R22.64] ;  /* 0x0000000416078981 */ /* 0x000f28000c2e1900 */
[----:B------:R-:W4:Y:S01]  /*0370*/  @!P0 LDG.E.EL R14, desc[UR4][R22.64] ;  /* 0x00000004160e8981 */ /* 0x000f22000c2e1900 */
[----:B-----5:R-:W-:Y:S01]  /*0380*/  IMAD.WIDE R8, R11, 0x4, R8 ;  /* 0x000000040b087825 */ /* 0x020fe200078e0208 */
[----:B------:R-:W-:-:S03]  /*0390*/  HFMA2.MMA R11, -RZ, RZ, 0, 0 ;  /* 0x00000000ff0b7435 */ /* 0x000fc600000001ff */
[----:B------:R-:W-:Y:S01]  /*03a0*/  IMAD.MOV.U32 R20, RZ, RZ, RZ ;  /* 0x000000ffff147224 */ /* 0x000fe200078e00ff */
[----:B------:R-:W5:Y:S01]  /*03b0*/  @!P0 LDG.E.EL R15, desc[UR4][R8.64] ;  /* 0x00000004080f8981 */ /* 0x000f62000c2e1900 */
[----:B------:R-:W-:-:S04]  /*03c0*/  IMAD.MOV.U32 R18, RZ, RZ, RZ ;  /* 0x000000ffff127224 */ /* 0x000fc800078e00ff */
[----:B------:R-:W5:Y:S04]  /*03d0*/  @!P0 LDG.E.EL R20, desc[UR4][R12.64] ;  /* 0x000000040c148981 */ /* 0x000f68000c2e1900 */
[----:B------:R1:W5:Y:S04]  /*03e0*/  @!P0 LDG.E.EL R18, desc[UR4][R12.64] ;  /* 0x000000040c128981 */ /* 0x000368000c2e1900 */
[----:B------:R1:W5:Y:S01]  /*03f0*/  @!P0 LDG.E.EL R11, desc[UR4][R8.64] ;  /* 0x00000004080b8981 */ /* 0x000362000c2e1900 */
[----:B------:R-:W-:Y:S01]  /*0400*/  IMAD.MOV.U32 R21, RZ, RZ, 0x3e800000 ;  /* 0x3e800000ff157424 */ /* 0x000fe200078e00ff */
[----:B01----:R-:W0:Y:S08]  /*0410*/  LDC.64 R12, c[0x0][0x240] ;  /* 0x00009000ff0c7b82 */ /* 0x003e300000000a00 */
[----:B------:R-:W1:Y:S01]  /*0420*/  LDC.64 R8, c[0x0][0x248] ;  /* 0x00009200ff087b82 */ /* 0x000e620000000a00 */
[----:B0-----:R-:W-:-:S04]  /*0430*/  IMAD.WIDE R12, R0, 0x4, R12 ;  /* 0x00000004000c7825 */ /* 0x001fc800078e020c */
[----:B-1----:R-:W-:-:S04]  /*0440*/  IMAD.WIDE R8, R0, 0x4, R8 ;  /* 0x0000000400087825 */ /* 0x002fc800078e0208 */
[----:B--2---:R-:W-:-:S04]  /*0450*/  FADD R6, R6, 9.9999997473787516356e-06 ;  /* 0x3727c5ac06067421 */ /* 0x004fc80000000000 */
[----:B------:R-:W0:Y:S01]  /*0460*/  MUFU.SQRT R16, R6 ;  /* 0x0000000600107308 */ /* 0x000e220000002000 */
[----:B---3--:R-:W-:-:S07]  /*0470*/  FADD R10, R10, 9.9999997473787516356e-06 ;  /* 0x3727c5ac0a0a7421 */ /* 0x008fce0000000000 */
[----:B------:R-:W1:Y:S01]  /*0480*/  MUFU.SQRT R17, R10 ;  /* 0x0000000a00117308 */ /* 0x000e620000002000 */
[C---:B0-----:R-:W-:Y:S02]  /*0490*/  FSETP.GT.AND P6, PT, R16.reuse, 8.50705917302346158658e+37, PT ;  /* 0x7e8000001000780b */ /* 0x041fe40003fc4000 */
[----:B------:R-:W-:Y:S02]  /*04a0*/  FSETP.GEU.AND P3, PT, R16, 1.175494350822287508e-38, PT ;  /* 0x008000001000780b */ /* 0x000fe40003f6e000 */
[----:B------:R-:W-:Y:S02]  /*04b0*/  FSEL R19, R21, 1, P6 ;  /* 0x3f80000015137808 */ /* 0x000fe40003000000 */
[----:B-1----:R-:W-:-:S07]  /*04c0*/  FSETP.GT.AND P5, PT, R17, 8.50705917302346158658e+37, PT ;  /* 0x7e8000001100780b */ /* 0x002fce0003fa4000 */
[----:B------:R-:W-:Y:S01]  /*04d0*/  @P6 FMUL R16, R16, 0.25 ;  /* 0x3e80000010106820 */ /* 0x000fe20000400000 */
[----:B------:R-:W-:-:S03]  /*04e0*/  FSETP.GEU.AND P6, PT, R17, 1.175494350822287508e-38, PT ;  /* 0x008000001100780b */ /* 0x000fc60003fce000 */
[----:B------:R-:W-:Y:S02]  /*04f0*/  @!P3 FMUL R16, R16, 16777216 ;  /* 0x4b8000001010b820 */ /* 0x000fe40000400000 */
[----:B------:R-:W-:-:S08]  /*0500*/  @P5 FMUL R17, R17, 0.25 ;  /* 0x3e80000011115820 */ /* 0x000fd00000400000 */
[----:B------:R-:W-:Y:S01]  /*0510*/  @!P6 FMUL R17, R17, 16777216 ;  /* 0x4b8000001111e820 */ /* 0x000fe20000400000 */
[----:B------:R-:W0:Y:S01]  /*0520*/  MUFU.RCP R16, R16 ;  /* 0x0000001000107308 */ /* 0x000e220000001000 */
[----:B------:R-:W-:-:S07]  /*0530*/  FSEL R6, R21, 1, P5 ;  /* 0x3f80000015067808 */ /* 0x000fce0002800000 */
[----:B------:R-:W1:Y:S01]  /*0540*/  MUFU.RCP R17, R17 ;  /* 0x0000001100117308 */ /* 0x000e620000001000 */
[----:B----4-:R-:W-:Y:S02]  /*0550*/  SEL R2, R2, RZ, P4 ;  /* 0x000000ff02027207 */ /* 0x010fe40002000000 */
[----:B------:R-:W-:Y:S01]  /*0560*/  SEL R3, R3, RZ, P4 ;  /* 0x000000ff03037207 */ /* 0x000fe20002000000 */
[----:B------:R-:W-:Y:S01]  /*0570*/  @!P3 FMUL R19, R19, 16777216 ;  /* 0x4b8000001313b820 */ /* 0x000fe20000400000 */
[----:B------:R-:W-:Y:S01]  /*0580*/  @P2 SEL R2, R4, RZ, P1 ;  /* 0x000000ff04022207 */ /* 0x000fe20000800000 */
[----:B------:R-:W-:Y:S01]  /*0590*/  @!P6 FMUL R6, R6, 16777216 ;  /* 0x4b8000000606e820 */ /* 0x000fe20000400000 */
[----:B------:R-:W-:Y:S01]  /*05a0*/  @P2 SEL R3, R5, RZ, P1 ;  /* 0x000000ff05032207 */ /* 0x000fe20000800000 */
[----:B0-----:R-:W-:Y:S02]  /*05b0*/  FMUL R16, R16, R19 ;  /* 0x0000001310107220 */ /* 0x001fe40000400000 */
[----:B------:R-:W-:-:S02]  /*05c0*/  FADD R7, R2, -R7 ;  /* 0x8000000702077221 */ /* 0x000fc40000000000 */
[----:B------:R-:W-:Y:S01]  /*05d0*/  FADD R14, R3, -R14 ;  /* 0x8000000e030e7221 */ /* 0x000fe20000000000 */
[----:B-1----:R-:W-:Y:S01]  /*05e0*/  FMUL R17, R17, R6 ;  /* 0x0000000611117220 */ /* 0x002fe20000400000 */
[----:B------:R-:W-:-:S03]  /*05f0*/  FMUL R16, R7, R16 ;  /* 0x0000001007107220 */ /* 0x000fc60000400000 */
[----:B------:R-:W-:Y:S01]  /*0600*/  FMUL R14, R14, R17 ;  /* 0x000000110e0e7220 */ /* 0x000fe20000400000 */
[----:B-----5:R-:W-:Y:S01]  /*0610*/  FFMA R15, R16, R20, R15 ;  /* 0x00000014100f7223 */ /* 0x020fe2000000000f */
[----:B------:R0:W-:Y:S02]  /*0620*/  @!P0 STG.E.64 desc[UR4][R12.64], R2 ;  /* 0x000000020c008986 */ /* 0x0001e4000c101b04 */
[----:B------:R-:W-:Y:S02]  /*0630*/  FFMA R11, R14, R18, R11 ;  /* 0x000000120e0b7223 */ /* 0x000fe4000000000b */
[----:B------:R-:W-:-:S03]  /*0640*/  FSETP.GEU.AND P1, PT, R15, RZ, PT ;  /* 0x000000ff0f00720b */ /* 0x000fc60003f2e000 */
[----:B------:R-:W-:Y:S02]  /*0650*/  FSETP.GEU.AND P2, PT, R11, RZ, PT ;  /* 0x000000ff0b00720b */ /* 0x000fe40003f4e000 */
[----:B------:R-:W-:Y:S02]  /*0660*/  FSEL R10, R15, RZ, P1 ;  /* 0x000000ff0f0a7208 */ /* 0x000fe40000800000 */
[----:B------:R-:W-:Y:S01]  /*0670*/  FSEL R11, R11, RZ, P2 ;  /* 0x000000ff0b0b7208 */ /* 0x000fe20001000000 */
[----:B0-----:R-:W-:Y:S08]  /*0680*/  @P0 EXIT ;  /* 0x000000000000094d */ /* 0x001ff00003800000 */
[----:B------:R-:W-:Y:S01]  /*0690*/  STG.E.64 desc[UR4][R8.64], R10 ;  /* 0x0000000a08007986 */ /* 0x000fe2000c101b04 */
[----:B------:R-:W-:Y:S05]  /*06a0*/  EXIT ;  /* 0x000000000000794d */ /* 0x000fea0003800000 */
.L_x_0:
[----:B------:R-:W-:-:S00]  /*06b0*/  BRA `(.L_x_0) ;  /* 0xfffffffc00fc7947 */ /* 0x000fc0000383ffff */
[----:B------:R-:W-:-:S00]  /*06c0*/  NOP ;  /* 0x0000000000007918 */ /* 0x000fc00000000000 */
        /* <DEDUP_REMOVED lines=11> */
.L_x_1:


//--------------------- .nv.global.init           --------------------------
	.section	.nv.global.init,"aw",@progbits
.nv.global.init:
	.type		_$_str,@object
	.size		_$_str,(_$_str_$_2 - _$_str)
_$_str:
        /*0000*/ 	.byte	0x5f, 0x5f, 0x43, 0x55, 0x44, 0x41, 0x5f, 0x46, 0x54, 0x5a, 0x00
	.type		_$_str_$_2,@object
	.size		_$_str_$_2,(.L_1 - _$_str_$_2)
_$_str_$_2:
        /*000b*/ 	.byte	0x5f, 0x5f, 0x43, 0x55, 0x44, 0x41, 0x5f, 0x50, 0x52, 0x45, 0x43, 0x5f, 0x53, 0x51, 0x52, 0x54
        /*001b*/ 	.byte	0x00
.L_1:


//--------------------- .nv.constant0.triton_poi_fused__native_batch_norm_legit_no_training_cat_relu_40 --------------------------
	.section	.nv.constant0.triton_poi_fused__native_batch_norm_legit_no_training_cat_relu_40,"a",@progbits
	.sectionflags	@""
	.align	4
.nv.constant0.triton_poi_fused__native_batch_norm_legit_no_training_cat_relu_40:
	.zero		596
